//
// Generated by NVIDIA NVVM Compiler
//
// Compiler Build ID: CL-36424714
// Cuda compilation tools, release 13.0, V13.0.88
// Based on NVVM 20.0.0
//

.version 9.0
.target sm_100
.address_size 64

	// .globl	_Z17findRepeatsKernelPiS_i

.visible .entry _Z17findRepeatsKernelPiS_i(
	.param .u64 .ptr .align 1 _Z17findRepeatsKernelPiS_i_param_0,
	.param .u64 .ptr .align 1 _Z17findRepeatsKernelPiS_i_param_1,
	.param .u32 _Z17findRepeatsKernelPiS_i_param_2
)
{
	.reg .pred 	%p<11>;
	.reg .b32 	%r<54>;
	.reg .b64 	%rd<16>;

	ld.param.u64 	%rd10, [_Z17findRepeatsKernelPiS_i_param_0];
	ld.param.u64 	%rd11, [_Z17findRepeatsKernelPiS_i_param_1];
	ld.param.u32 	%r25, [_Z17findRepeatsKernelPiS_i_param_2];
	cvta.to.global.u64 	%rd1, %rd11;
	cvta.to.global.u64 	%rd2, %rd10;
	mov.u32 	%r1, %tid.x;
	mov.u32 	%r26, %ctaid.x;
	mov.u32 	%r27, %ntid.x;
	mul.lo.s32 	%r2, %r26, %r27;
	add.s32 	%r28, %r2, %r1;
	add.s32 	%r48, %r28, 1;
	max.s32 	%r29, %r28, %r48;
	setp.ge.s32 	%p1, %r29, %r25;
	@%p1 bra 	$L__BB0_18;
	mul.wide.s32 	%rd12, %r28, 4;
	add.s64 	%rd3, %rd2, %rd12;
	add.s64 	%rd4, %rd1, %rd12;
	not.b32 	%r30, %r2;
	add.s32 	%r31, %r25, %r30;
	sub.s32 	%r32, %r31, %r1;
	and.b32  	%r5, %r32, 3;
	setp.eq.s32 	%p2, %r5, 0;
	@%p2 bra 	$L__BB0_7;
	neg.s32 	%r46, %r5;
	mov.u32 	%r47, %r28;
$L__BB0_3:
	.pragma "nounroll";
	mul.wide.s32 	%rd13, %r48, 4;
	add.s64 	%rd5, %rd1, %rd13;
	add.s64 	%rd14, %rd2, %rd13;
	ld.global.u32 	%r33, [%rd3];
	ld.global.u32 	%r34, [%rd14];
	setp.ne.s32 	%p3, %r33, %r34;
	@%p3 bra 	$L__BB0_5;
	mov.b32 	%r35, 1;
	st.global.u32 	[%rd4], %r35;
	st.global.u32 	[%rd5], %r35;
$L__BB0_5:
	add.s32 	%r48, %r48, 1;
	add.s32 	%r47, %r47, 1;
	add.s32 	%r46, %r46, 1;
	setp.ne.s32 	%p4, %r46, 0;
	@%p4 bra 	$L__BB0_3;
	add.s32 	%r48, %r47, 1;
$L__BB0_7:
	sub.s32 	%r36, %r25, %r28;
	add.s32 	%r37, %r36, -2;
	setp.lt.u32 	%p5, %r37, 3;
	@%p5 bra 	$L__BB0_18;
	add.s64 	%rd6, %rd2, 8;
	add.s64 	%rd7, %rd1, 8;
$L__BB0_9:
	mul.wide.s32 	%rd15, %r48, 4;
	add.s64 	%rd8, %rd6, %rd15;
	add.s64 	%rd9, %rd7, %rd15;
	ld.global.u32 	%r52, [%rd3];
	ld.global.u32 	%r38, [%rd8+-8];
	setp.ne.s32 	%p6, %r52, %r38;
	@%p6 bra 	$L__BB0_11;
	mov.b32 	%r39, 1;
	st.global.u32 	[%rd4], %r39;
	st.global.u32 	[%rd9+-8], %r39;
	ld.global.u32 	%r52, [%rd3];
$L__BB0_11:
	ld.global.u32 	%r40, [%rd8+-4];
	setp.ne.s32 	%p7, %r52, %r40;
	@%p7 bra 	$L__BB0_13;
	mov.b32 	%r41, 1;
	st.global.u32 	[%rd4], %r41;
	st.global.u32 	[%rd9+-4], %r41;
	ld.global.u32 	%r52, [%rd3];
$L__BB0_13:
	ld.global.u32 	%r42, [%rd8];
	setp.ne.s32 	%p8, %r52, %r42;
	@%p8 bra 	$L__BB0_15;
	mov.b32 	%r43, 1;
	st.global.u32 	[%rd4], %r43;
	st.global.u32 	[%rd9], %r43;
	ld.global.u32 	%r52, [%rd3];
$L__BB0_15:
	ld.global.u32 	%r44, [%rd8+4];
	setp.ne.s32 	%p9, %r52, %r44;
	@%p9 bra 	$L__BB0_17;
	mov.b32 	%r45, 1;
	st.global.u32 	[%rd4], %r45;
	st.global.u32 	[%rd9+4], %r45;
$L__BB0_17:
	add.s32 	%r48, %r48, 4;
	setp.lt.s32 	%p10, %r48, %r25;
	@%p10 bra 	$L__BB0_9;
$L__BB0_18:
	ret;

}


// ===== COMPILED SASS (sm_100) =====

	.target	sm_100

	.elftype	@"ET_EXEC"


//--------------------- .note.nv.tkinfo           --------------------------
	.section	.note.nv.tkinfo,"",@"SHT_NOTE"
	.sectionflags	@"SHF_NOTE_NV_TKINFO"
	.tkinfo
        /*0018*/ 	.word	0x00000002
        /*0030*/ 	.string	""
        /*0030*/ 	.string	"ptxas"
        /*0030*/ 	.string	"Cuda compilation tools, release 13.0, V13.0.88"
        /*0030*/ 	.string	"Build cuda_13.0.r13.0/compiler.36424714_0"
        /*0030*/ 	.string	"-arch sm_100 -m 64 "



//--------------------- .note.nv.cuinfo           --------------------------
	.section	.note.nv.cuinfo,"",@"SHT_NOTE"
	.sectionflags	@"SHF_NOTE_NV_CUINFO"
        /*0018*/ 	.short	0x0002
        /*001a*/ 	.short	0x0064
        /*001c*/ 	.short	0x0082
	.zero		2


//--------------------- .nv.info                  --------------------------
	.section	.nv.info,"",@"SHT_CUDA_INFO"
	.align	4


	//----- nvinfo : EIATTR_REGCOUNT
	.align		4
        /*0000*/ 	.byte	0x04, 0x2f
        /*0002*/ 	.short	(.L_1 - .L_0)
	.align		4
.L_0:
        /*0004*/ 	.word	index@(_Z17findRepeatsKernelPiS_i)
        /*0008*/ 	.word	0x00000014


	//----- nvinfo : EIATTR_FRAME_SIZE
	.align		4
.L_1:
        /*000c*/ 	.byte	0x04, 0x11
        /*000e*/ 	.short	(.L_3 - .L_2)
	.align		4
.L_2:
        /*0010*/ 	.word	index@(_Z17findRepeatsKernelPiS_i)
        /*0014*/ 	.word	0x00000000


	//----- nvinfo : EIATTR_MIN_STACK_SIZE
	.align		4
.L_3:
        /*0018*/ 	.byte	0x04, 0x12
        /*001a*/ 	.short	(.L_5 - .L_4)
	.align		4
.L_4:
        /*001c*/ 	.word	index@(_Z17findRepeatsKernelPiS_i)
        /*0020*/ 	.word	0x00000000
.L_5:


//--------------------- .nv.compat                --------------------------
	.section	.nv.compat,"",@"SHT_CUDA_COMPAT_INFO"
	.align	4
        /*0000*/ 	.byte	0x02, 0x09, 0x00, 0x00, 0x02, 0x02, 0x01, 0x00, 0x02, 0x05, 0x05, 0x00, 0x03, 0x07, 0x01, 0x01
        /*0010*/ 	.byte	0x02, 0x03, 0x00, 0x00, 0x02, 0x06, 0x01, 0x00, 0x04, 0x0b, 0x08, 0x00, 0x09, 0x00, 0x00, 0x00
        /*0020*/ 	.byte	0x00, 0x00, 0x00, 0x00


//--------------------- .nv.info._Z17findRepeatsKernelPiS_i --------------------------
	.section	.nv.info._Z17findRepeatsKernelPiS_i,"",@"SHT_CUDA_INFO"
	.sectionflags	@""
	.align	4


	//----- nvinfo : EIATTR_CUDA_API_VERSION
	.align		4
        /*0000*/ 	.byte	0x04, 0x37
        /*0002*/ 	.short	(.L_7 - .L_6)
.L_6:
        /*0004*/ 	.word	0x00000082


	//----- nvinfo : EIATTR_KPARAM_INFO
	.align		4
.L_7:
        /*0008*/ 	.byte	0x04, 0x17
        /*000a*/ 	.short	(.L_9 - .L_8)
.L_8:
        /*000c*/ 	.word	0x00000000
        /*0010*/ 	.short	0x0002
        /*0012*/ 	.short	0x0010
        /*0014*/ 	.byte	0x00, 0xf0, 0x11, 0x00


	//----- nvinfo : EIATTR_KPARAM_INFO
	.align		4
.L_9:
        /*0018*/ 	.byte	0x04, 0x17
        /*001a*/ 	.short	(.L_11 - .L_10)
.L_10:
        /*001c*/ 	.word	0x00000000
        /*0020*/ 	.short	0x0001
        /*0022*/ 	.short	0x0008
        /*0024*/ 	.byte	0x00, 0xf5, 0x21, 0x00


	//----- nvinfo : EIATTR_KPARAM_INFO
	.align		4
.L_11:
        /*0028*/ 	.byte	0x04, 0x17
        /*002a*/ 	.short	(.L_13 - .L_12)
.L_12:
        /*002c*/ 	.word	0x00000000
        /*0030*/ 	.short	0x0000
        /*0032*/ 	.short	0x0000
        /*0034*/ 	.byte	0x00, 0xf5, 0x21, 0x00


	//----- nvinfo : EIATTR_SPARSE_MMA_MASK
	.align		4
.L_13:
        /*0038*/ 	.byte	0x03, 0x50
        /*003a*/ 	.short	0x0000


	//----- nvinfo : EIATTR_MAXREG_COUNT
	.align		4
        /*003c*/ 	.byte	0x03, 0x1b
        /*003e*/ 	.short	0x00ff


	//----- nvinfo : EIATTR_MERCURY_ISA_VERSION
	.align		4
        /*0040*/ 	.byte	0x03, 0x5f
        /*0042*/ 	.short	0x0101


	//----- nvinfo : EIATTR_VRC_CTA_INIT_COUNT
	.align		4
        /*0044*/ 	.byte	0x02, 0x4a
	.zero		1
	.zero		1


	//----- nvinfo : EIATTR_EXIT_INSTR_OFFSETS
	.align		4
        /*0048*/ 	.byte	0x04, 0x1c
        /*004a*/ 	.short	(.L_15 - .L_14)


	//   ....[0]....
.L_14:
        /*004c*/ 	.word	0x000000a0


	//   ....[1]....
        /*0050*/ 	.word	0x000002d0


	//   ....[2]....
        /*0054*/ 	.word	0x00000550


	//----- nvinfo : EIATTR_CRS_STACK_SIZE
	.align		4
.L_15:
        /*0058*/ 	.byte	0x04, 0x1e
        /*005a*/ 	.short	(.L_17 - .L_16)
.L_16:
        /*005c*/ 	.word	0x00000000


	//----- nvinfo : EIATTR_CBANK_PARAM_SIZE
	.align		4
.L_17:
        /*0060*/ 	.byte	0x03, 0x19
        /*0062*/ 	.short	0x0014


	//----- nvinfo : EIATTR_PARAM_CBANK
	.align		4
        /*0064*/ 	.byte	0x04, 0x0a
        /*0066*/ 	.short	(.L_19 - .L_18)
	.align		4
.L_18:
        /*0068*/ 	.word	index@(.nv.constant0._Z17findRepeatsKernelPiS_i)
        /*006c*/ 	.short	0x0380
        /*006e*/ 	.short	0x0014


	//----- nvinfo : EIATTR_SW_WAR
	.align		4
.L_19:
        /*0070*/ 	.byte	0x04, 0x36
        /*0072*/ 	.short	(.L_21 - .L_20)
.L_20:
        /*0074*/ 	.word	0x00000008
.L_21:


//--------------------- .nv.callgraph             --------------------------
	.section	.nv.callgraph,"",@"SHT_CUDA_CALLGRAPH"
	.align	4
	.sectionentsize	8
	.align		4
        /*0000*/ 	.word	0x00000000
	.align		4
        /*0004*/ 	.word	0xffffffff
	.align		4
        /*0008*/ 	.word	0x00000000
	.align		4
        /*000c*/ 	.word	0xfffffffe
	.align		4
        /*0010*/ 	.word	0x00000000
	.align		4
        /*0014*/ 	.word	0xfffffffd
	.align		4
        /*0018*/ 	.word	0x00000000
	.align		4
        /*001c*/ 	.word	0xfffffffc


//--------------------- .text._Z17findRepeatsKernelPiS_i --------------------------
	.section	.text._Z17findRepeatsKernelPiS_i,"ax",@progbits
	.align	128
        .global         _Z17findRepeatsKernelPiS_i
        .type           _Z17findRepeatsKernelPiS_i,@function
        .size           _Z17findRepeatsKernelPiS_i,(.L_x_6 - _Z17findRepeatsKernelPiS_i)
        .other          _Z17findRepeatsKernelPiS_i,@"STO_CUDA_ENTRY STV_DEFAULT"
_Z17findRepeatsKernelPiS_i:
.text._Z17findRepeatsKernelPiS_i:
[----:B------:R-:W-:Y:S01]  /*0000*/  LDC R1, c[0x0][0x37c] ;  /* 0x0000df00ff017b82 */ /* 0x000fe20000000800 */
[----:B------:R-:W0:Y:S07]  /*0010*/  S2R R8, SR_TID.X ;  /* 0x0000000000087919 */ /* 0x000e2e0000002100 */
[----:B------:R-:W1:Y:S01]  /*0020*/  S2UR UR4, SR_CTAID.X ;  /* 0x00000000000479c3 */ /* 0x000e620000002500 */
[----:B------:R-:W1:Y:S01]  /*0030*/  LDCU UR5, c[0x0][0x360] ;  /* 0x00006c00ff0577ac */ /* 0x000e620008000800 */
[----:B------:R-:W2:Y:S01]  /*0040*/  LDCU UR6, c[0x0][0x390] ;  /* 0x00007200ff0677ac */ /* 0x000ea20008000800 */
[----:B-1----:R-:W-:-:S06]  /*0050*/  UIMAD UR4, UR4, UR5, URZ ;  /* 0x00000005040472a4 */ /* 0x002fcc000f8e02ff */
[----:B0-----:R-:W-:-:S04]  /*0060*/  VIADD R6, R8, UR4 ;  /* 0x0000000408067c36 */ /* 0x001fc80008000000 */
[----:B------:R-:W-:-:S05]  /*0070*/  VIADD R0, R6, 0x1 ;  /* 0x0000000106007836 */ /* 0x000fca0000000000 */
[----:B------:R-:W-:-:S04]  /*0080*/  VIMNMX R2, PT, PT, R6, R0, !PT ;  /* 0x0000000006027248 */ /* 0x000fc80007fe0100 */
[----:B--2---:R-:W-:-:S13]  /*0090*/  ISETP.GE.AND P0, PT, R2, UR6, PT ;  /* 0x0000000602007c0c */ /* 0x004fda000bf06270 */
[----:B------:R-:W-:Y:S05]  /*00a0*/  @P0 EXIT ;  /* 0x000000000000094d */ /* 0x000fea0003800000 */
[----:B------:R-:W0:Y:S01]  /*00b0*/  LDC.64 R2, c[0x0][0x380] ;  /* 0x0000e000ff027b82 */ /* 0x000e220000000a00 */
[----:B------:R-:W-:Y:S01]  /*00c0*/  LOP3.LUT R7, RZ, UR4, RZ, 0x33, !PT ;  /* 0x00000004ff077c12 */ /* 0x000fe2000f8e33ff */
[----:B------:R-:W1:Y:S01]  /*00d0*/  LDCU.64 UR12, c[0x0][0x358] ;  /* 0x00006b00ff0c77ac */ /* 0x000e620008000a00 */
[----:B------:R-:W-:Y:S02]  /*00e0*/  BSSY.RECONVERGENT B0, `(.L_x_0) ;  /* 0x000001b000007945 */ /* 0x000fe40003800200 */
[----:B------:R-:W-:-:S03]  /*00f0*/  IADD3 R7, PT, PT, -R8, UR6, R7 ;  /* 0x0000000608077c10 */ /* 0x000fc6000fffe107 */
[----:B------:R-:W2:Y:S01]  /*0100*/  LDC.64 R4, c[0x0][0x388] ;  /* 0x0000e200ff047b82 */ /* 0x000ea20000000a00 */
[----:B------:R-:W-:Y:S01]  /*0110*/  LOP3.LUT P0, R7, R7, 0x3, RZ, 0xc0, !PT ;  /* 0x0000000307077812 */ /* 0x000fe2000780c0ff */
[----:B0-----:R-:W-:-:S04]  /*0120*/  IMAD.WIDE R2, R6, 0x4, R2 ;  /* 0x0000000406027825 */ /* 0x001fc800078e0202 */
[----:B--2---:R-:W-:-:S08]  /*0130*/  IMAD.WIDE R4, R6, 0x4, R4 ;  /* 0x0000000406047825 */ /* 0x004fd000078e0204 */
[----:B-1----:R-:W-:Y:S05]  /*0140*/  @!P0 BRA `(.L_x_1) ;  /* 0x0000000000508947 */ /* 0x002fea0003800000 */
[----:B------:R-:W0:Y:S01]  /*0150*/  LDC.64 R14, c[0x0][0x380] ;  /* 0x0000e000ff0e7b82 */ /* 0x000e220000000a00 */
[----:B------:R-:W-:Y:S01]  /*0160*/  BSSY.RECONVERGENT B1, `(.L_x_2) ;  /* 0x0000011000017945 */ /* 0x000fe20003800200 */
[----:B------:R-:W-:Y:S01]  /*0170*/  IMAD.MOV R7, RZ, RZ, -R7 ;  /* 0x000000ffff077224 */ /* 0x000fe200078e0a07 */
[----:B------:R-:W-:-:S05]  /*0180*/  MOV R16, R6 ;  /* 0x0000000600107202 */ /* 0x000fca0000000f00 */
[----:B------:R-:W1:Y:S02]  /*0190*/  LDC.64 R12, c[0x0][0x388] ;  /* 0x0000e200ff0c7b82 */ /* 0x000e640000000a00 */
.L_x_3:
[----:B0-----:R-:W-:Y:S01]  /*01a0*/  IMAD.WIDE R8, R0, 0x4, R14 ;  /* 0x0000000400087825 */ /* 0x001fe200078e020e */
[----:B------:R-:W2:Y:S05]  /*01b0*/  LDG.E R10, desc[UR12][R2.64] ;  /* 0x0000000c020a7981 */ /* 0x000eaa000c1e1900 */
[----:B------:R-:W2:Y:S01]  /*01c0*/  LDG.E R9, desc[UR12][R8.64] ;  /* 0x0000000c08097981 */ /* 0x000ea2000c1e1900 */
[----:B------:R-:W-:Y:S01]  /*01d0*/  VIADD R7, R7, 0x1 ;  /* 0x0000000107077836 */ /* 0x000fe20000000000 */
[----:B------:R-:W-:Y:S02]  /*01e0*/  IADD3 R16, PT, PT, R16, 0x1, RZ ;  /* 0x0000000110107810 */ /* 0x000fe40007ffe0ff */
[----:B--2---:R-:W-:Y:S01]  /*01f0*/  ISETP.NE.AND P0, PT, R10, R9, PT ;  /* 0x000000090a00720c */ /* 0x004fe20003f05270 */
[----:B-1----:R-:W-:-:S04]  /*0200*/  IMAD.WIDE R10, R0, 0x4, R12 ;  /* 0x00000004000a7825 */ /* 0x002fc800078e020c */
[----:B------:R-:W-:-:S08]  /*0210*/  VIADD R0, R0, 0x1 ;  /* 0x0000000100007836 */ /* 0x000fd00000000000 */
[----:B------:R-:W-:-:S05]  /*0220*/  @!P0 IMAD.MOV.U32 R17, RZ, RZ, 0x1 ;  /* 0x00000001ff118424 */ /* 0x000fca00078e00ff */
[----:B------:R2:W-:Y:S04]  /*0230*/  @!P0 STG.E desc[UR12][R4.64], R17 ;  /* 0x0000001104008986 */ /* 0x0005e8000c10190c */
[----:B------:R2:W-:Y:S01]  /*0240*/  @!P0 STG.E desc[UR12][R10.64], R17 ;  /* 0x000000110a008986 */ /* 0x0005e2000c10190c */
[----:B------:R-:W-:-:S13]  /*0250*/  ISETP.NE.AND P0, PT, R7, RZ, PT ;  /* 0x000000ff0700720c */ /* 0x000fda0003f05270 */
[----:B--2---:R-:W-:Y:S05]  /*0260*/  @P0 BRA `(.L_x_3) ;  /* 0xfffffffc00cc0947 */ /* 0x004fea000383ffff */
[----:B------:R-:W-:Y:S05]  /*0270*/  BSYNC.RECONVERGENT B1 ;  /* 0x0000000000017941 */ /* 0x000fea0003800200 */
.L_x_2:
[----:B------:R-:W-:-:S07]  /*0280*/  VIADD R0, R16, 0x1 ;  /* 0x0000000110007836 */ /* 0x000fce0000000000 */
.L_x_1:
[----:B------:R-:W-:Y:S05]  /*0290*/  BSYNC.RECONVERGENT B0 ;  /* 0x0000000000007941 */ /* 0x000fea0003800200 */
.L_x_0:
[----:B------:R-:W0:Y:S02]  /*02a0*/  LDC R7, c[0x0][0x390] ;  /* 0x0000e400ff077b82 */ /* 0x000e240000000800 */
[----:B0-----:R-:W-:-:S04]  /*02b0*/  IADD3 R6, PT, PT, -R6, -0x2, R7 ;  /* 0xfffffffe06067810 */ /* 0x001fc80007ffe107 */
[----:B------:R-:W-:-:S13]  /*02c0*/  ISETP.GE.U32.AND P0, PT, R6, 0x3, PT ;  /* 0x000000030600780c */ /* 0x000fda0003f06070 */
[----:B------:R-:W-:Y:S05]  /*02d0*/  @!P0 EXIT ;  /* 0x000000000000894d */ /* 0x000fea0003800000 */
[----:B------:R-:W0:Y:S01]  /*02e0*/  LDCU.128 UR8, c[0x0][0x380] ;  /* 0x00007000ff0877ac */ /* 0x000e220008000c00 */
[----:B------:R-:W1:Y:S01]  /*02f0*/  LDCU UR14, c[0x0][0x390] ;  /* 0x00007200ff0e77ac */ /* 0x000e620008000800 */
[----:B0-----:R-:W-:Y:S02]  /*0300*/  UIADD3 UR6, UP0, UPT, UR8, 0x8, URZ ;  /* 0x0000000808067890 */ /* 0x001fe4000ff1e0ff */
[----:B------:R-:W-:Y:S02]  /*0310*/  UIADD3 UR4, UP1, UPT, UR10, 0x8, URZ ;  /* 0x000000080a047890 */ /* 0x000fe4000ff3e0ff */
[----:B------:R-:W-:Y:S02]  /*0320*/  UIADD3.X UR7, UPT, UPT, URZ, UR9, URZ, UP0, !UPT ;  /* 0x00000009ff077290 */ /* 0x000fe400087fe4ff */
[----:B-1----:R-:W-:-:S12]  /*0330*/  UIADD3.X UR5, UPT, UPT, URZ, UR11, URZ, UP1, !UPT ;  /* 0x0000000bff057290 */ /* 0x002fd80008ffe4ff */
.L_x_4:
[----:B------:R-:W-:Y:S01]  /*0340*/  MOV R6, UR6 ;  /* 0x0000000600067c02 */ /* 0x000fe20008000f00 */
[----:B------:R-:W-:Y:S01]  /*0350*/  IMAD.U32 R7, RZ, RZ, UR7 ;  /* 0x00000007ff077e24 */ /* 0x000fe2000f8e00ff */
[----:B------:R-:W2:Y:S03]  /*0360*/  LDG.E R11, desc[UR12][R2.64] ;  /* 0x0000000c020b7981 */ /* 0x000ea6000c1e1900 */
[----:B------:R-:W-:-:S05]  /*0370*/  IMAD.WIDE R8, R0, 0x4, R6 ;  /* 0x0000000400087825 */ /* 0x000fca00078e0206 */
[----:B------:R-:W2:Y:S01]  /*0380*/  LDG.E R6, desc[UR12][R8.64+-0x8] ;  /* 0xfffff80c08067981 */ /* 0x000ea2000c1e1900 */
[----:B------:R-:W-:Y:S02]  /*0390*/  MOV R7, UR5 ;  /* 0x0000000500077c02 */ /* 0x000fe40008000f00 */
[----:B--2---:R-:W-:Y:S01]  /*03a0*/  ISETP.NE.AND P0, PT, R11, R6, PT ;  /* 0x000000060b00720c */ /* 0x004fe20003f05270 */
[----:B------:R-:W-:-:S04]  /*03b0*/  IMAD.U32 R6, RZ, RZ, UR4 ;  /* 0x00000004ff067e24 */ /* 0x000fc8000f8e00ff */
[----:B------:R-:W-:-:S08]  /*03c0*/  IMAD.WIDE R6, R0, 0x4, R6 ;  /* 0x0000000400067825 */ /* 0x000fd000078e0206 */
[----:B------:R-:W-:-:S05]  /*03d0*/  @!P0 IMAD.MOV.U32 R13, RZ, RZ, 0x1 ;  /* 0x00000001ff0d8424 */ /* 0x000fca00078e00ff */
[----:B------:R0:W-:Y:S04]  /*03e0*/  @!P0 STG.E desc[UR12][R4.64], R13 ;  /* 0x0000000d04008986 */ /* 0x0001e8000c10190c */
[----:B------:R0:W-:Y:S04]  /*03f0*/  @!P0 STG.E desc[UR12][R6.64+-0x8], R13 ;  /* 0xfffff80d06008986 */ /* 0x0001e8000c10190c */
[----:B------:R-:W2:Y:S04]  /*0400*/  @!P0 LDG.E R11, desc[UR12][R2.64] ;  /* 0x0000000c020b8981 */ /* 0x000ea8000c1e1900 */
[----:B------:R-:W2:Y:S02]  /*0410*/  LDG.E R10, desc[UR12][R8.64+-0x4] ;  /* 0xfffffc0c080a7981 */ /* 0x000ea4000c1e1900 */
[----:B--2---:R-:W-:-:S13]  /*0420*/  ISETP.NE.AND P0, PT, R11, R10, PT ;  /* 0x0000000a0b00720c */ /* 0x004fda0003f05270 */
[----:B------:R-:W-:-:S05]  /*0430*/  @!P0 IMAD.MOV.U32 R15, RZ, RZ, 0x1 ;  /* 0x00000001ff0f8424 */ /* 0x000fca00078e00ff */
[----:B------:R0:W-:Y:S04]  /*0440*/  @!P0 STG.E desc[UR12][R4.64], R15 ;  /* 0x0000000f04008986 */ /* 0x0001e8000c10190c */
[----:B------:R0:W-:Y:S04]  /*0450*/  @!P0 STG.E desc[UR12][R6.64+-0x4], R15 ;  /* 0xfffffc0f06008986 */ /* 0x0001e8000c10190c */
[----:B------:R-:W2:Y:S04]  /*0460*/  @!P0 LDG.E R11, desc[UR12][R2.64] ;  /* 0x0000000c020b8981 */ /* 0x000ea8000c1e1900 */
[----:B------:R-:W2:Y:S02]  /*0470*/  LDG.E R10, desc[UR12][R8.64] ;  /* 0x0000000c080a7981 */ /* 0x000ea4000c1e1900 */
[----:B--2---:R-:W-:-:S13]  /*0480*/  ISETP.NE.AND P0, PT, R11, R10, PT ;  /* 0x0000000a0b00720c */ /* 0x004fda0003f05270 */
[----:B------:R-:W-:-:S05]  /*0490*/  @!P0 MOV R17, 0x1 ;  /* 0x0000000100118802 */ /* 0x000fca0000000f00 */
[----:B------:R0:W-:Y:S04]  /*04a0*/  @!P0 STG.E desc[UR12][R4.64], R17 ;  /* 0x0000001104008986 */ /* 0x0001e8000c10190c */
[----:B------:R0:W-:Y:S04]  /*04b0*/  @!P0 STG.E desc[UR12][R6.64], R17 ;  /* 0x0000001106008986 */ /* 0x0001e8000c10190c */
[----:B------:R-:W2:Y:S04]  /*04c0*/  LDG.E R10, desc[UR12][R8.64+0x4] ;  /* 0x0000040c080a7981 */ /* 0x000ea8000c1e1900 */
[----:B------:R-:W2:Y:S01]  /*04d0*/  @!P0 LDG.E R11, desc[UR12][R2.64] ;  /* 0x0000000c020b8981 */ /* 0x000ea2000c1e1900 */
[----:B------:R-:W-:-:S02]  /*04e0*/  IADD3 R0, PT, PT, R0, 0x4, RZ ;  /* 0x0000000400007810 */ /* 0x000fc40007ffe0ff */
[----:B--2---:R-:W-:-:S13]  /*04f0*/  ISETP.NE.AND P0, PT, R11, R10, PT ;  /* 0x0000000a0b00720c */ /* 0x004fda0003f05270 */
[----:B------:R-:W-:-:S05]  /*0500*/  @!P0 IMAD.MOV.U32 R11, RZ, RZ, 0x1 ;  /* 0x00000001ff0b8424 */ /* 0x000fca00078e00ff */
[----:B------:R0:W-:Y:S04]  /*0510*/  @!P0 STG.E desc[UR12][R4.64], R11 ;  /* 0x0000000b04008986 */ /* 0x0001e8000c10190c */
[----:B------:R0:W-:Y:S01]  /*0520*/  @!P0 STG.E desc[UR12][R6.64+0x4], R11 ;  /* 0x0000040b06008986 */ /* 0x0001e2000c10190c */
[----:B------:R-:W-:-:S13]  /*0530*/  ISETP.GE.AND P0, PT, R0, UR14, PT ;  /* 0x0000000e00007c0c */ /* 0x000fda000bf06270 */
[----:B0-----:R-:W-:Y:S05]  /*0540*/  @!P0 BRA `(.L_x_4) ;  /* 0xfffffffc007c8947 */ /* 0x001fea000383ffff */
[----:B------:R-:W-:Y:S05]  /*0550*/  EXIT ;  /* 0x000000000000794d */ /* 0x000fea0003800000 */
.L_x_5:
[----:B------:R-:W-:-:S00]  /*0560*/  BRA `(.L_x_5) ;  /* 0xfffffffc00fc7947 */ /* 0x000fc0000383ffff */
[----:B------:R-:W-:-:S00]  /*0570*/  NOP ;  /* 0x0000000000007918 */ /* 0x000fc00000000000 */
        /* <DEDUP_REMOVED lines=8> */
.L_x_6:


//--------------------- .nv.shared.reserved.0     --------------------------
	.section	.nv.shared.reserved.0,"aw",@nobits
	.weak		__nv_reservedSMEM_offset_0_alias
	.size		__nv_reservedSMEM_offset_0_alias, 0, 64
	.other		__nv_reservedSMEM_offset_0_alias,@"STO_CUDA_RESERVED_SHARED STV_DEFAULT"
__nv_reservedSMEM_offset_0_alias:
	.zero		0
	.zero		64


//--------------------- .nv.constant0._Z17findRepeatsKernelPiS_i --------------------------
	.section	.nv.constant0._Z17findRepeatsKernelPiS_i,"a",@progbits
	.sectionflags	@""
	.align	4
.nv.constant0._Z17findRepeatsKernelPiS_i:
	.zero		916


//--------------------- SYMBOLS --------------------------

	.type		.nv.reservedSmem.offset0,@object
	.size		.nv.reservedSmem.offset0,0x4
